//
// Generated by NVIDIA NVVM Compiler
//
// Compiler Build ID: CL-36424714
// Cuda compilation tools, release 13.0, V13.0.88
// Based on NVVM 20.0.0
//

.version 9.0
.target sm_100
.address_size 64

	// .globl	_Z5inoutPsS_s

.visible .entry _Z5inoutPsS_s(
	.param .u64 .ptr .align 1 _Z5inoutPsS_s_param_0,
	.param .u64 .ptr .align 1 _Z5inoutPsS_s_param_1,
	.param .u16 _Z5inoutPsS_s_param_2
)
{
	.reg .b16 	%rs<3>;
	.reg .b32 	%r<7>;
	.reg .b64 	%rd<8>;

	ld.param.u64 	%rd1, [_Z5inoutPsS_s_param_0];
	ld.param.u64 	%rd2, [_Z5inoutPsS_s_param_1];
	ld.param.u16 	%rs1, [_Z5inoutPsS_s_param_2];
	cvta.to.global.u64 	%rd3, %rd1;
	cvta.to.global.u64 	%rd4, %rd2;
	mov.u32 	%r1, %tid.x;
	mul.wide.u32 	%rd5, %r1, 2;
	add.s64 	%rd6, %rd4, %rd5;
	ld.global.u16 	%rs2, [%rd6];
	mul.wide.s16 	%r2, %rs2, %rs1;
	mul.hi.s32 	%r3, %r2, 1125899907;
	shr.u32 	%r4, %r3, 31;
	shr.s32 	%r5, %r3, 18;
	add.s32 	%r6, %r5, %r4;
	add.s64 	%rd7, %rd3, %rd5;
	st.global.u16 	[%rd7], %r6;
	ret;

}


// ===== COMPILED SASS (sm_100) =====

	.target	sm_100

	.elftype	@"ET_EXEC"


//--------------------- .note.nv.tkinfo           --------------------------
	.section	.note.nv.tkinfo,"",@"SHT_NOTE"
	.sectionflags	@"SHF_NOTE_NV_TKINFO"
	.tkinfo
        /*0018*/ 	.word	0x00000002
        /*0030*/ 	.string	""
        /*0030*/ 	.string	"ptxas"
        /*0030*/ 	.string	"Cuda compilation tools, release 13.0, V13.0.88"
        /*0030*/ 	.string	"Build cuda_13.0.r13.0/compiler.36424714_0"
        /*0030*/ 	.string	"-arch sm_100 -m 64 "



//--------------------- .note.nv.cuinfo           --------------------------
	.section	.note.nv.cuinfo,"",@"SHT_NOTE"
	.sectionflags	@"SHF_NOTE_NV_CUINFO"
        /*0018*/ 	.short	0x0002
        /*001a*/ 	.short	0x0064
        /*001c*/ 	.short	0x0082
	.zero		2


//--------------------- .nv.info                  --------------------------
	.section	.nv.info,"",@"SHT_CUDA_INFO"
	.align	4


	//----- nvinfo : EIATTR_REGCOUNT
	.align		4
        /*0000*/ 	.byte	0x04, 0x2f
        /*0002*/ 	.short	(.L_1 - .L_0)
	.align		4
.L_0:
        /*0004*/ 	.word	index@(_Z5inoutPsS_s)
        /*0008*/ 	.word	0x0000000c


	//----- nvinfo : EIATTR_FRAME_SIZE
	.align		4
.L_1:
        /*000c*/ 	.byte	0x04, 0x11
        /*000e*/ 	.short	(.L_3 - .L_2)
	.align		4
.L_2:
        /*0010*/ 	.word	index@(_Z5inoutPsS_s)
        /*0014*/ 	.word	0x00000000


	//----- nvinfo : EIATTR_MIN_STACK_SIZE
	.align		4
.L_3:
        /*0018*/ 	.byte	0x04, 0x12
        /*001a*/ 	.short	(.L_5 - .L_4)
	.align		4
.L_4:
        /*001c*/ 	.word	index@(_Z5inoutPsS_s)
        /*0020*/ 	.word	0x00000000
.L_5:


//--------------------- .nv.compat                --------------------------
	.section	.nv.compat,"",@"SHT_CUDA_COMPAT_INFO"
	.align	4
        /*0000*/ 	.byte	0x02, 0x09, 0x00, 0x00, 0x02, 0x02, 0x01, 0x00, 0x02, 0x05, 0x05, 0x00, 0x03, 0x07, 0x01, 0x01
        /*0010*/ 	.byte	0x02, 0x03, 0x00, 0x00, 0x02, 0x06, 0x01, 0x00, 0x04, 0x0b, 0x08, 0x00, 0x09, 0x00, 0x00, 0x00
        /*0020*/ 	.byte	0x00, 0x00, 0x00, 0x00


//--------------------- .nv.info._Z5inoutPsS_s    --------------------------
	.section	.nv.info._Z5inoutPsS_s,"",@"SHT_CUDA_INFO"
	.sectionflags	@""
	.align	4


	//----- nvinfo : EIATTR_CUDA_API_VERSION
	.align		4
        /*0000*/ 	.byte	0x04, 0x37
        /*0002*/ 	.short	(.L_7 - .L_6)
.L_6:
        /*0004*/ 	.word	0x00000082


	//----- nvinfo : EIATTR_KPARAM_INFO
	.align		4
.L_7:
        /*0008*/ 	.byte	0x04, 0x17
        /*000a*/ 	.short	(.L_9 - .L_8)
.L_8:
        /*000c*/ 	.word	0x00000000
        /*0010*/ 	.short	0x0002
        /*0012*/ 	.short	0x0010
        /*0014*/ 	.byte	0x00, 0xf0, 0x09, 0x00


	//----- nvinfo : EIATTR_KPARAM_INFO
	.align		4
.L_9:
        /*0018*/ 	.byte	0x04, 0x17
        /*001a*/ 	.short	(.L_11 - .L_10)
.L_10:
        /*001c*/ 	.word	0x00000000
        /*0020*/ 	.short	0x0001
        /*0022*/ 	.short	0x0008
        /*0024*/ 	.byte	0x00, 0xf5, 0x21, 0x00


	//----- nvinfo : EIATTR_KPARAM_INFO
	.align		4
.L_11:
        /*0028*/ 	.byte	0x04, 0x17
        /*002a*/ 	.short	(.L_13 - .L_12)
.L_12:
        /*002c*/ 	.word	0x00000000
        /*0030*/ 	.short	0x0000
        /*0032*/ 	.short	0x0000
        /*0034*/ 	.byte	0x00, 0xf5, 0x21, 0x00


	//----- nvinfo : EIATTR_SPARSE_MMA_MASK
	.align		4
.L_13:
        /*0038*/ 	.byte	0x03, 0x50
        /*003a*/ 	.short	0x0000


	//----- nvinfo : EIATTR_MAXREG_COUNT
	.align		4
        /*003c*/ 	.byte	0x03, 0x1b
        /*003e*/ 	.short	0x00ff


	//----- nvinfo : EIATTR_MERCURY_ISA_VERSION
	.align		4
        /*0040*/ 	.byte	0x03, 0x5f
        /*0042*/ 	.short	0x0101


	//----- nvinfo : EIATTR_VRC_CTA_INIT_COUNT
	.align		4
        /*0044*/ 	.byte	0x02, 0x4a
	.zero		1
	.zero		1


	//----- nvinfo : EIATTR_EXIT_INSTR_OFFSETS
	.align		4
        /*0048*/ 	.byte	0x04, 0x1c
        /*004a*/ 	.short	(.L_15 - .L_14)


	//   ....[0]....
.L_14:
        /*004c*/ 	.word	0x00000100


	//----- nvinfo : EIATTR_CBANK_PARAM_SIZE
	.align		4
.L_15:
        /*0050*/ 	.byte	0x03, 0x19
        /*0052*/ 	.short	0x0012


	//----- nvinfo : EIATTR_PARAM_CBANK
	.align		4
        /*0054*/ 	.byte	0x04, 0x0a
        /*0056*/ 	.short	(.L_17 - .L_16)
	.align		4
.L_16:
        /*0058*/ 	.word	index@(.nv.constant0._Z5inoutPsS_s)
        /*005c*/ 	.short	0x0380
        /*005e*/ 	.short	0x0012


	//----- nvinfo : EIATTR_SW_WAR
	.align		4
.L_17:
        /*0060*/ 	.byte	0x04, 0x36
        /*0062*/ 	.short	(.L_19 - .L_18)
.L_18:
        /*0064*/ 	.word	0x00000008
.L_19:


//--------------------- .nv.callgraph             --------------------------
	.section	.nv.callgraph,"",@"SHT_CUDA_CALLGRAPH"
	.align	4
	.sectionentsize	8
	.align		4
        /*0000*/ 	.word	0x00000000
	.align		4
        /*0004*/ 	.word	0xffffffff
	.align		4
        /*0008*/ 	.word	0x00000000
	.align		4
        /*000c*/ 	.word	0xfffffffe
	.align		4
        /*0010*/ 	.word	0x00000000
	.align		4
        /*0014*/ 	.word	0xfffffffd
	.align		4
        /*0018*/ 	.word	0x00000000
	.align		4
        /*001c*/ 	.word	0xfffffffc


//--------------------- .text._Z5inoutPsS_s       --------------------------
	.section	.text._Z5inoutPsS_s,"ax",@progbits
	.align	128
        .global         _Z5inoutPsS_s
        .type           _Z5inoutPsS_s,@function
        .size           _Z5inoutPsS_s,(.L_x_1 - _Z5inoutPsS_s)
        .other          _Z5inoutPsS_s,@"STO_CUDA_ENTRY STV_DEFAULT"
_Z5inoutPsS_s:
.text._Z5inoutPsS_s:
[----:B------:R-:W-:Y:S01]  /*0000*/  LDC R1, c[0x0][0x37c] ;  /* 0x0000df00ff017b82 */ /* 0x000fe20000000800 */
[----:B------:R-:W0:Y:S07]  /*0010*/  S2R R9, SR_TID.X ;  /* 0x0000000000097919 */ /* 0x000e2e0000002100 */
[----:B------:R-:W0:Y:S01]  /*0020*/  LDC.64 R2, c[0x0][0x388] ;  /* 0x0000e200ff027b82 */ /* 0x000e220000000a00 */
[----:B------:R-:W1:Y:S01]  /*0030*/  LDCU.64 UR6, c[0x0][0x358] ;  /* 0x00006b00ff0677ac */ /* 0x000e620008000a00 */
[----:B------:R-:W2:Y:S06]  /*0040*/  LDCU.U16 UR4, c[0x0][0x390] ;  /* 0x00007200ff0477ac */ /* 0x000eac0008000400 */
[----:B------:R-:W3:Y:S01]  /*0050*/  LDC.64 R4, c[0x0][0x380] ;  /* 0x0000e000ff047b82 */ /* 0x000ee20000000a00 */
[----:B0-----:R-:W-:-:S06]  /*0060*/  IMAD.WIDE.U32 R2, R9, 0x2, R2 ;  /* 0x0000000209027825 */ /* 0x001fcc00078e0002 */
[----:B-1----:R-:W4:Y:S01]  /*0070*/  LDG.E.U16 R2, desc[UR6][R2.64] ;  /* 0x0000000602027981 */ /* 0x002f22000c1e1500 */
[----:B--2---:R-:W-:Y:S01]  /*0080*/  UPRMT UR4, UR4, 0x9910, URZ ;  /* 0x0000991004047896 */ /* 0x004fe200080000ff */
[----:B---3--:R-:W-:Y:S01]  /*0090*/  IMAD.WIDE.U32 R4, R9, 0x2, R4 ;  /* 0x0000000209047825 */ /* 0x008fe200078e0004 */
[----:B----4-:R-:W-:-:S05]  /*00a0*/  PRMT R0, R2, 0x9910, RZ ;  /* 0x0000991002007816 */ /* 0x010fca00000000ff */
[----:B------:R-:W-:-:S04]  /*00b0*/  IMAD R0, R0, UR4, RZ ;  /* 0x0000000400007c24 */ /* 0x000fc8000f8e02ff */
[----:B------:R-:W-:-:S05]  /*00c0*/  IMAD.HI R0, R0, 0x431bde83, RZ ;  /* 0x431bde8300007827 */ /* 0x000fca00078e02ff */
[----:B------:R-:W-:-:S04]  /*00d0*/  SHF.R.U32.HI R7, RZ, 0x1f, R0 ;  /* 0x0000001fff077819 */ /* 0x000fc80000011600 */
[----:B------:R-:W-:-:S05]  /*00e0*/  LEA.HI.SX32 R7, R0, R7, 0xe ;  /* 0x0000000700077211 */ /* 0x000fca00078f72ff */
[----:B------:R-:W-:Y:S01]  /*00f0*/  STG.E.U16 desc[UR6][R4.64], R7 ;  /* 0x0000000704007986 */ /* 0x000fe2000c101506 */
[----:B------:R-:W-:Y:S05]  /*0100*/  EXIT ;  /* 0x000000000000794d */ /* 0x000fea0003800000 */
.L_x_0:
[----:B------:R-:W-:-:S00]  /*0110*/  BRA `(.L_x_0) ;  /* 0xfffffffc00fc7947 */ /* 0x000fc0000383ffff */
[----:B------:R-:W-:-:S00]  /*0120*/  NOP ;  /* 0x0000000000007918 */ /* 0x000fc00000000000 */
        /* <DEDUP_REMOVED lines=13> */
.L_x_1:


//--------------------- .nv.shared.reserved.0     --------------------------
	.section	.nv.shared.reserved.0,"aw",@nobits
	.weak		__nv_reservedSMEM_offset_0_alias
	.size		__nv_reservedSMEM_offset_0_alias, 0, 64
	.other		__nv_reservedSMEM_offset_0_alias,@"STO_CUDA_RESERVED_SHARED STV_DEFAULT"
__nv_reservedSMEM_offset_0_alias:
	.zero		0
	.zero		64


//--------------------- .nv.constant0._Z5inoutPsS_s --------------------------
	.section	.nv.constant0._Z5inoutPsS_s,"a",@progbits
	.sectionflags	@""
	.align	4
.nv.constant0._Z5inoutPsS_s:
	.zero		914


//--------------------- SYMBOLS --------------------------

	.type		.nv.reservedSmem.offset0,@object
	.size		.nv.reservedSmem.offset0,0x4
